//
// Generated by NVIDIA NVVM Compiler
//
// Compiler Build ID: CL-36424714
// Cuda compilation tools, release 13.0, V13.0.88
// Based on NVVM 20.0.0
//

.version 9.0
.target sm_100
.address_size 64


.entry _Z11CudaProcessiiPfS_Ph(
	.param .u32 _Z11CudaProcessiiPfS_Ph_param_0,
	.param .u32 _Z11CudaProcessiiPfS_Ph_param_1,
	.param .u64 .ptr .align 1 _Z11CudaProcessiiPfS_Ph_param_2,
	.param .u64 .ptr .align 1 _Z11CudaProcessiiPfS_Ph_param_3,
	.param .u64 .ptr .align 1 _Z11CudaProcessiiPfS_Ph_param_4
)
{


	ret;

}


// ===== COMPILED SASS (sm_100) =====

	.target	sm_100

	.elftype	@"ET_EXEC"


//--------------------- .note.nv.tkinfo           --------------------------
	.section	.note.nv.tkinfo,"",@"SHT_NOTE"
	.sectionflags	@"SHF_NOTE_NV_TKINFO"
	.tkinfo
        /*0018*/ 	.word	0x00000002
        /*0030*/ 	.string	""
        /*0030*/ 	.string	"ptxas"
        /*0030*/ 	.string	"Cuda compilation tools, release 13.0, V13.0.88"
        /*0030*/ 	.string	"Build cuda_13.0.r13.0/compiler.36424714_0"
        /*0030*/ 	.string	"-arch sm_100 -m 64 "



//--------------------- .note.nv.cuinfo           --------------------------
	.section	.note.nv.cuinfo,"",@"SHT_NOTE"
	.sectionflags	@"SHF_NOTE_NV_CUINFO"
        /*0018*/ 	.short	0x0002
        /*001a*/ 	.short	0x0064
        /*001c*/ 	.short	0x0082
	.zero		2


//--------------------- .nv.info                  --------------------------
	.section	.nv.info,"",@"SHT_CUDA_INFO"
	.align	4


	//----- nvinfo : EIATTR_REGCOUNT
	.align		4
        /*0000*/ 	.byte	0x04, 0x2f
        /*0002*/ 	.short	(.L_1 - .L_0)
	.align		4
.L_0:
        /*0004*/ 	.word	index@(_Z11CudaProcessiiPfS_Ph)
        /*0008*/ 	.word	0x00000004


	//----- nvinfo : EIATTR_FRAME_SIZE
	.align		4
.L_1:
        /*000c*/ 	.byte	0x04, 0x11
        /*000e*/ 	.short	(.L_3 - .L_2)
	.align		4
.L_2:
        /*0010*/ 	.word	index@(_Z11CudaProcessiiPfS_Ph)
        /*0014*/ 	.word	0x00000000


	//----- nvinfo : EIATTR_MIN_STACK_SIZE
	.align		4
.L_3:
        /*0018*/ 	.byte	0x04, 0x12
        /*001a*/ 	.short	(.L_5 - .L_4)
	.align		4
.L_4:
        /*001c*/ 	.word	index@(_Z11CudaProcessiiPfS_Ph)
        /*0020*/ 	.word	0x00000000
.L_5:


//--------------------- .nv.compat                --------------------------
	.section	.nv.compat,"",@"SHT_CUDA_COMPAT_INFO"
	.align	4
        /*0000*/ 	.byte	0x02, 0x09, 0x00, 0x00, 0x02, 0x02, 0x01, 0x00, 0x02, 0x05, 0x05, 0x00, 0x03, 0x07, 0x01, 0x01
        /*0010*/ 	.byte	0x02, 0x03, 0x00, 0x00, 0x02, 0x06, 0x01, 0x00, 0x04, 0x0b, 0x08, 0x00, 0x09, 0x00, 0x00, 0x00
        /*0020*/ 	.byte	0x00, 0x00, 0x00, 0x00


//--------------------- .nv.info._Z11CudaProcessiiPfS_Ph --------------------------
	.section	.nv.info._Z11CudaProcessiiPfS_Ph,"",@"SHT_CUDA_INFO"
	.sectionflags	@""
	.align	4


	//----- nvinfo : EIATTR_CUDA_API_VERSION
	.align		4
        /*0000*/ 	.byte	0x04, 0x37
        /*0002*/ 	.short	(.L_7 - .L_6)
.L_6:
        /*0004*/ 	.word	0x00000082


	//----- nvinfo : EIATTR_KPARAM_INFO
	.align		4
.L_7:
        /*0008*/ 	.byte	0x04, 0x17
        /*000a*/ 	.short	(.L_9 - .L_8)
.L_8:
        /*000c*/ 	.word	0x00000000
        /*0010*/ 	.short	0x0004
        /*0012*/ 	.short	0x0018
        /*0014*/ 	.byte	0x00, 0xf5, 0x21, 0x00


	//----- nvinfo : EIATTR_KPARAM_INFO
	.align		4
.L_9:
        /*0018*/ 	.byte	0x04, 0x17
        /*001a*/ 	.short	(.L_11 - .L_10)
.L_10:
        /*001c*/ 	.word	0x00000000
        /*0020*/ 	.short	0x0003
        /*0022*/ 	.short	0x0010
        /*0024*/ 	.byte	0x00, 0xf5, 0x21, 0x00


	//----- nvinfo : EIATTR_KPARAM_INFO
	.align		4
.L_11:
        /*0028*/ 	.byte	0x04, 0x17
        /*002a*/ 	.short	(.L_13 - .L_12)
.L_12:
        /*002c*/ 	.word	0x00000000
        /*0030*/ 	.short	0x0002
        /*0032*/ 	.short	0x0008
        /*0034*/ 	.byte	0x00, 0xf5, 0x21, 0x00


	//----- nvinfo : EIATTR_KPARAM_INFO
	.align		4
.L_13:
        /*0038*/ 	.byte	0x04, 0x17
        /*003a*/ 	.short	(.L_15 - .L_14)
.L_14:
        /*003c*/ 	.word	0x00000000
        /*0040*/ 	.short	0x0001
        /*0042*/ 	.short	0x0004
        /*0044*/ 	.byte	0x00, 0xf0, 0x11, 0x00


	//----- nvinfo : EIATTR_KPARAM_INFO
	.align		4
.L_15:
        /*0048*/ 	.byte	0x04, 0x17
        /*004a*/ 	.short	(.L_17 - .L_16)
.L_16:
        /*004c*/ 	.word	0x00000000
        /*0050*/ 	.short	0x0000
        /*0052*/ 	.short	0x0000
        /*0054*/ 	.byte	0x00, 0xf0, 0x11, 0x00


	//----- nvinfo : EIATTR_SPARSE_MMA_MASK
	.align		4
.L_17:
        /*0058*/ 	.byte	0x03, 0x50
        /*005a*/ 	.short	0x0000


	//----- nvinfo : EIATTR_MAXREG_COUNT
	.align		4
        /*005c*/ 	.byte	0x03, 0x1b
        /*005e*/ 	.short	0x00ff


	//----- nvinfo : EIATTR_MERCURY_ISA_VERSION
	.align		4
        /*0060*/ 	.byte	0x03, 0x5f
        /*0062*/ 	.short	0x0101


	//----- nvinfo : EIATTR_VRC_CTA_INIT_COUNT
	.align		4
        /*0064*/ 	.byte	0x02, 0x4a
	.zero		1
	.zero		1


	//----- nvinfo : EIATTR_EXIT_INSTR_OFFSETS
	.align		4
        /*0068*/ 	.byte	0x04, 0x1c
        /*006a*/ 	.short	(.L_19 - .L_18)


	//   ....[0]....
.L_18:
        /*006c*/ 	.word	0x00000010


	//----- nvinfo : EIATTR_CBANK_PARAM_SIZE
	.align		4
.L_19:
        /*0070*/ 	.byte	0x03, 0x19
        /*0072*/ 	.short	0x0020


	//----- nvinfo : EIATTR_PARAM_CBANK
	.align		4
        /*0074*/ 	.byte	0x04, 0x0a
        /*0076*/ 	.short	(.L_21 - .L_20)
	.align		4
.L_20:
        /*0078*/ 	.word	index@(.nv.constant0._Z11CudaProcessiiPfS_Ph)
        /*007c*/ 	.short	0x0380
        /*007e*/ 	.short	0x0020


	//----- nvinfo : EIATTR_SW_WAR
	.align		4
.L_21:
        /*0080*/ 	.byte	0x04, 0x36
        /*0082*/ 	.short	(.L_23 - .L_22)
.L_22:
        /*0084*/ 	.word	0x00000008
.L_23:


//--------------------- .nv.callgraph             --------------------------
	.section	.nv.callgraph,"",@"SHT_CUDA_CALLGRAPH"
	.align	4
	.sectionentsize	8
	.align		4
        /*0000*/ 	.word	0x00000000
	.align		4
        /*0004*/ 	.word	0xffffffff
	.align		4
        /*0008*/ 	.word	0x00000000
	.align		4
        /*000c*/ 	.word	0xfffffffe
	.align		4
        /*0010*/ 	.word	0x00000000
	.align		4
        /*0014*/ 	.word	0xfffffffd
	.align		4
        /*0018*/ 	.word	0x00000000
	.align		4
        /*001c*/ 	.word	0xfffffffc


//--------------------- .text._Z11CudaProcessiiPfS_Ph --------------------------
	.section	.text._Z11CudaProcessiiPfS_Ph,"ax",@progbits
	.align	128
.text._Z11CudaProcessiiPfS_Ph:
        .type           _Z11CudaProcessiiPfS_Ph,@function
        .size           _Z11CudaProcessiiPfS_Ph,(.L_x_1 - _Z11CudaProcessiiPfS_Ph)
        .other          _Z11CudaProcessiiPfS_Ph,@"STO_CUDA_ENTRY STV_DEFAULT"
_Z11CudaProcessiiPfS_Ph:
[----:B------:R-:W-:Y:S01]  /*0000*/  LDC R1, c[0x0][0x37c] ;  /* 0x0000df00ff017b82 */ /* 0x000fe20000000800 */
[----:B------:R-:W-:Y:S05]  /*0010*/  EXIT ;  /* 0x000000000000794d */ /* 0x000fea0003800000 */
.L_x_0:
[----:B------:R-:W-:-:S00]  /*0020*/  BRA `(.L_x_0) ;  /* 0xfffffffc00fc7947 */ /* 0x000fc0000383ffff */
[----:B------:R-:W-:-:S00]  /*0030*/  NOP ;  /* 0x0000000000007918 */ /* 0x000fc00000000000 */
        /* <DEDUP_REMOVED lines=12> */
.L_x_1:


//--------------------- .nv.shared.reserved.0     --------------------------
	.section	.nv.shared.reserved.0,"aw",@nobits
	.weak		__nv_reservedSMEM_offset_0_alias
	.size		__nv_reservedSMEM_offset_0_alias, 0, 64
	.other		__nv_reservedSMEM_offset_0_alias,@"STO_CUDA_RESERVED_SHARED STV_DEFAULT"
__nv_reservedSMEM_offset_0_alias:
	.zero		0
	.zero		64


//--------------------- .nv.constant0._Z11CudaProcessiiPfS_Ph --------------------------
	.section	.nv.constant0._Z11CudaProcessiiPfS_Ph,"a",@progbits
	.sectionflags	@""
	.align	4
.nv.constant0._Z11CudaProcessiiPfS_Ph:
	.zero		928


//--------------------- SYMBOLS --------------------------

	.type		.nv.reservedSmem.offset0,@object
	.size		.nv.reservedSmem.offset0,0x4
